//
// Generated by NVIDIA NVVM Compiler
//
// Compiler Build ID: CL-36424714
// Cuda compilation tools, release 13.0, V13.0.88
// Based on NVVM 20.0.0
//

.version 9.0
.target sm_100
.address_size 64

	// .globl	_Z9main_funcPK6float2PS_jj

.visible .entry _Z9main_funcPK6float2PS_jj(
	.param .u64 .ptr .align 1 _Z9main_funcPK6float2PS_jj_param_0,
	.param .u64 .ptr .align 1 _Z9main_funcPK6float2PS_jj_param_1,
	.param .u32 _Z9main_funcPK6float2PS_jj_param_2,
	.param .u32 _Z9main_funcPK6float2PS_jj_param_3
)
{
	.reg .pred 	%p<10>;
	.reg .b32 	%r<46>;
	.reg .b32 	%f<24>;
	.reg .b64 	%rd<13>;

	ld.param.u64 	%rd2, [_Z9main_funcPK6float2PS_jj_param_0];
	ld.param.u64 	%rd3, [_Z9main_funcPK6float2PS_jj_param_1];
	ld.param.u32 	%r9, [_Z9main_funcPK6float2PS_jj_param_2];
	ld.param.u32 	%r10, [_Z9main_funcPK6float2PS_jj_param_3];
	mul.lo.s32 	%r1, %r10, %r9;
	mul.lo.s32 	%r2, %r1, %r9;
	mul.lo.s32 	%r3, %r2, %r10;
	mov.u32 	%r11, %ctaid.x;
	mov.u32 	%r12, %ctaid.y;
	mov.u32 	%r13, %nctaid.x;
	mad.lo.s32 	%r14, %r12, %r13, %r11;
	mov.u32 	%r15, %tid.x;
	mov.u32 	%r16, %ntid.x;
	mov.u32 	%r17, %tid.y;
	mov.u32 	%r18, %ntid.y;
	mad.lo.s32 	%r19, %r14, %r18, %r17;
	mad.lo.s32 	%r20, %r19, %r16, %r15;
	not.b32 	%r21, %r20;
	add.s32 	%r4, %r3, %r21;
	setp.lt.s32 	%p1, %r4, 0;
	@%p1 bra 	$L__BB0_4;
	cvt.u64.u32 	%rd4, %r3;
	mul.lo.s32 	%r22, %r1, %r10;
	div.u32 	%r23, %r4, %r22;
	div.u32 	%r24, %r4, %r1;
	mul.lo.s32 	%r25, %r23, %r10;
	sub.s32 	%r26, %r24, %r25;
	div.u32 	%r27, %r4, %r10;
	mul.lo.s32 	%r28, %r26, %r9;
	mad.lo.s32 	%r29, %r23, %r1, %r28;
	sub.s32 	%r30, %r27, %r29;
	mul.lo.s32 	%r31, %r23, %r22;
	mad.lo.s32 	%r32, %r26, %r1, %r31;
	mad.lo.s32 	%r33, %r30, %r10, %r32;
	sub.s32 	%r34, %r4, %r33;
	cvt.rn.f32.s32 	%f1, %r30;
	cvt.rn.f32.u32 	%f2, %r23;
	shr.u32 	%r35, %r9, 1;
	cvt.rn.f32.u32 	%f3, %r35;
	sub.f32 	%f4, %f2, %f3;
	add.f32 	%f5, %f4, %f1;
	cvt.rzi.s32.f32 	%r5, %f5;
	sub.f32 	%f6, %f3, %f2;
	add.f32 	%f7, %f6, %f1;
	cvt.rzi.s32.f32 	%r6, %f7;
	cvt.rn.f32.s32 	%f8, %r34;
	cvt.rn.f32.s32 	%f9, %r26;
	shr.u32 	%r36, %r10, 1;
	cvt.rn.f32.u32 	%f10, %r36;
	sub.f32 	%f11, %f9, %f10;
	add.f32 	%f12, %f11, %f8;
	cvt.rzi.s32.f32 	%r7, %f12;
	sub.f32 	%f13, %f10, %f9;
	add.f32 	%f14, %f13, %f8;
	cvt.rzi.s32.f32 	%r8, %f14;
	add.s32 	%r37, %r28, %r23;
	mad.lo.s32 	%r38, %r30, %r1, %r37;
	mad.lo.s32 	%r39, %r34, %r2, %r38;
	cvt.s64.s32 	%rd1, %r39;
	setp.ge.u64 	%p2, %rd1, %rd4;
	@%p2 bra 	$L__BB0_4;
	or.b32  	%r40, %r5, %r6;
	or.b32  	%r41, %r40, %r7;
	or.b32  	%r42, %r41, %r8;
	setp.lt.s32 	%p3, %r42, 0;
	max.u32 	%r43, %r5, %r6;
	setp.ge.u32 	%p4, %r43, %r9;
	setp.ge.u32 	%p5, %r7, %r10;
	or.pred  	%p6, %p4, %p5;
	or.pred  	%p7, %p6, %p3;
	setp.ge.u32 	%p8, %r8, %r10;
	or.pred  	%p9, %p7, %p8;
	@%p9 bra 	$L__BB0_4;
	cvta.to.global.u64 	%rd5, %rd2;
	mad.lo.s32 	%r44, %r7, %r9, %r5;
	mul.wide.u32 	%rd6, %r44, 8;
	add.s64 	%rd7, %rd5, %rd6;
	ld.global.v2.f32 	{%f15, %f16}, [%rd7];
	mad.lo.s32 	%r45, %r8, %r9, %r6;
	mul.wide.u32 	%rd8, %r45, 8;
	add.s64 	%rd9, %rd5, %rd8;
	ld.global.v2.f32 	{%f17, %f18}, [%rd9];
	mul.f32 	%f19, %f16, %f18;
	fma.rn.f32 	%f20, %f15, %f17, %f19;
	mul.f32 	%f21, %f16, %f17;
	mul.f32 	%f22, %f15, %f18;
	sub.f32 	%f23, %f21, %f22;
	cvta.to.global.u64 	%rd10, %rd3;
	shl.b64 	%rd11, %rd1, 3;
	add.s64 	%rd12, %rd10, %rd11;
	st.global.v2.f32 	[%rd12], {%f20, %f23};
$L__BB0_4:
	ret;

}


// ===== COMPILED SASS (sm_100) =====

	.target	sm_100

	.elftype	@"ET_EXEC"


//--------------------- .note.nv.tkinfo           --------------------------
	.section	.note.nv.tkinfo,"",@"SHT_NOTE"
	.sectionflags	@"SHF_NOTE_NV_TKINFO"
	.tkinfo
        /*0018*/ 	.word	0x00000002
        /*0030*/ 	.string	""
        /*0030*/ 	.string	"ptxas"
        /*0030*/ 	.string	"Cuda compilation tools, release 13.0, V13.0.88"
        /*0030*/ 	.string	"Build cuda_13.0.r13.0/compiler.36424714_0"
        /*0030*/ 	.string	"-arch sm_100 -m 64 "



//--------------------- .note.nv.cuinfo           --------------------------
	.section	.note.nv.cuinfo,"",@"SHT_NOTE"
	.sectionflags	@"SHF_NOTE_NV_CUINFO"
        /*0018*/ 	.short	0x0002
        /*001a*/ 	.short	0x0064
        /*001c*/ 	.short	0x0082
	.zero		2


//--------------------- .nv.info                  --------------------------
	.section	.nv.info,"",@"SHT_CUDA_INFO"
	.align	4


	//----- nvinfo : EIATTR_REGCOUNT
	.align		4
        /*0000*/ 	.byte	0x04, 0x2f
        /*0002*/ 	.short	(.L_1 - .L_0)
	.align		4
.L_0:
        /*0004*/ 	.word	index@(_Z9main_funcPK6float2PS_jj)
        /*0008*/ 	.word	0x0000000e


	//----- nvinfo : EIATTR_FRAME_SIZE
	.align		4
.L_1:
        /*000c*/ 	.byte	0x04, 0x11
        /*000e*/ 	.short	(.L_3 - .L_2)
	.align		4
.L_2:
        /*0010*/ 	.word	index@(_Z9main_funcPK6float2PS_jj)
        /*0014*/ 	.word	0x00000000


	//----- nvinfo : EIATTR_MIN_STACK_SIZE
	.align		4
.L_3:
        /*0018*/ 	.byte	0x04, 0x12
        /*001a*/ 	.short	(.L_5 - .L_4)
	.align		4
.L_4:
        /*001c*/ 	.word	index@(_Z9main_funcPK6float2PS_jj)
        /*0020*/ 	.word	0x00000000
.L_5:


//--------------------- .nv.compat                --------------------------
	.section	.nv.compat,"",@"SHT_CUDA_COMPAT_INFO"
	.align	4
        /*0000*/ 	.byte	0x02, 0x09, 0x00, 0x00, 0x02, 0x02, 0x01, 0x00, 0x02, 0x05, 0x05, 0x00, 0x03, 0x07, 0x01, 0x01
        /*0010*/ 	.byte	0x02, 0x03, 0x00, 0x00, 0x02, 0x06, 0x01, 0x00, 0x04, 0x0b, 0x08, 0x00, 0x09, 0x00, 0x00, 0x00
        /*0020*/ 	.byte	0x00, 0x00, 0x00, 0x00


//--------------------- .nv.info._Z9main_funcPK6float2PS_jj --------------------------
	.section	.nv.info._Z9main_funcPK6float2PS_jj,"",@"SHT_CUDA_INFO"
	.sectionflags	@""
	.align	4


	//----- nvinfo : EIATTR_CUDA_API_VERSION
	.align		4
        /*0000*/ 	.byte	0x04, 0x37
        /*0002*/ 	.short	(.L_7 - .L_6)
.L_6:
        /*0004*/ 	.word	0x00000082


	//----- nvinfo : EIATTR_KPARAM_INFO
	.align		4
.L_7:
        /*0008*/ 	.byte	0x04, 0x17
        /*000a*/ 	.short	(.L_9 - .L_8)
.L_8:
        /*000c*/ 	.word	0x00000000
        /*0010*/ 	.short	0x0003
        /*0012*/ 	.short	0x0014
        /*0014*/ 	.byte	0x00, 0xf0, 0x11, 0x00


	//----- nvinfo : EIATTR_KPARAM_INFO
	.align		4
.L_9:
        /*0018*/ 	.byte	0x04, 0x17
        /*001a*/ 	.short	(.L_11 - .L_10)
.L_10:
        /*001c*/ 	.word	0x00000000
        /*0020*/ 	.short	0x0002
        /*0022*/ 	.short	0x0010
        /*0024*/ 	.byte	0x00, 0xf0, 0x11, 0x00


	//----- nvinfo : EIATTR_KPARAM_INFO
	.align		4
.L_11:
        /*0028*/ 	.byte	0x04, 0x17
        /*002a*/ 	.short	(.L_13 - .L_12)
.L_12:
        /*002c*/ 	.word	0x00000000
        /*0030*/ 	.short	0x0001
        /*0032*/ 	.short	0x0008
        /*0034*/ 	.byte	0x00, 0xf5, 0x21, 0x00


	//----- nvinfo : EIATTR_KPARAM_INFO
	.align		4
.L_13:
        /*0038*/ 	.byte	0x04, 0x17
        /*003a*/ 	.short	(.L_15 - .L_14)
.L_14:
        /*003c*/ 	.word	0x00000000
        /*0040*/ 	.short	0x0000
        /*0042*/ 	.short	0x0000
        /*0044*/ 	.byte	0x00, 0xf5, 0x21, 0x00


	//----- nvinfo : EIATTR_SPARSE_MMA_MASK
	.align		4
.L_15:
        /*0048*/ 	.byte	0x03, 0x50
        /*004a*/ 	.short	0x0000


	//----- nvinfo : EIATTR_MAXREG_COUNT
	.align		4
        /*004c*/ 	.byte	0x03, 0x1b
        /*004e*/ 	.short	0x00ff


	//----- nvinfo : EIATTR_MERCURY_ISA_VERSION
	.align		4
        /*0050*/ 	.byte	0x03, 0x5f
        /*0052*/ 	.short	0x0101


	//----- nvinfo : EIATTR_VRC_CTA_INIT_COUNT
	.align		4
        /*0054*/ 	.byte	0x02, 0x4a
	.zero		1
	.zero		1


	//----- nvinfo : EIATTR_EXIT_INSTR_OFFSETS
	.align		4
        /*0058*/ 	.byte	0x04, 0x1c
        /*005a*/ 	.short	(.L_17 - .L_16)


	//   ....[0]....
.L_16:
        /*005c*/ 	.word	0x00000120


	//   ....[1]....
        /*0060*/ 	.word	0x00000640


	//   ....[2]....
        /*0064*/ 	.word	0x00000760


	//   ....[3]....
        /*0068*/ 	.word	0x00000870


	//----- nvinfo : EIATTR_CBANK_PARAM_SIZE
	.align		4
.L_17:
        /*006c*/ 	.byte	0x03, 0x19
        /*006e*/ 	.short	0x0018


	//----- nvinfo : EIATTR_PARAM_CBANK
	.align		4
        /*0070*/ 	.byte	0x04, 0x0a
        /*0072*/ 	.short	(.L_19 - .L_18)
	.align		4
.L_18:
        /*0074*/ 	.word	index@(.nv.constant0._Z9main_funcPK6float2PS_jj)
        /*0078*/ 	.short	0x0380
        /*007a*/ 	.short	0x0018


	//----- nvinfo : EIATTR_SW_WAR
	.align		4
.L_19:
        /*007c*/ 	.byte	0x04, 0x36
        /*007e*/ 	.short	(.L_21 - .L_20)
.L_20:
        /*0080*/ 	.word	0x00000008
.L_21:


//--------------------- .nv.callgraph             --------------------------
	.section	.nv.callgraph,"",@"SHT_CUDA_CALLGRAPH"
	.align	4
	.sectionentsize	8
	.align		4
        /*0000*/ 	.word	0x00000000
	.align		4
        /*0004*/ 	.word	0xffffffff
	.align		4
        /*0008*/ 	.word	0x00000000
	.align		4
        /*000c*/ 	.word	0xfffffffe
	.align		4
        /*0010*/ 	.word	0x00000000
	.align		4
        /*0014*/ 	.word	0xfffffffd
	.align		4
        /*0018*/ 	.word	0x00000000
	.align		4
        /*001c*/ 	.word	0xfffffffc


//--------------------- .text._Z9main_funcPK6float2PS_jj --------------------------
	.section	.text._Z9main_funcPK6float2PS_jj,"ax",@progbits
	.align	128
        .global         _Z9main_funcPK6float2PS_jj
        .type           _Z9main_funcPK6float2PS_jj,@function
        .size           _Z9main_funcPK6float2PS_jj,(.L_x_1 - _Z9main_funcPK6float2PS_jj)
        .other          _Z9main_funcPK6float2PS_jj,@"STO_CUDA_ENTRY STV_DEFAULT"
_Z9main_funcPK6float2PS_jj:
.text._Z9main_funcPK6float2PS_jj:
[----:B------:R-:W-:Y:S01]  /*0000*/  LDC R1, c[0x0][0x37c] ;  /* 0x0000df00ff017b82 */ /* 0x000fe20000000800 */
[----:B------:R-:W0:Y:S07]  /*0010*/  S2R R0, SR_TID.Y ;  /* 0x0000000000007919 */ /* 0x000e2e0000002200 */
[----:B------:R-:W-:Y:S01]  /*0020*/  S2UR UR4, SR_CTAID.X ;  /* 0x00000000000479c3 */ /* 0x000fe20000002500 */
[----:B------:R-:W1:Y:S01]  /*0030*/  LDCU UR6, c[0x0][0x370] ;  /* 0x00006e00ff0677ac */ /* 0x000e620008000800 */
[----:B------:R-:W2:Y:S01]  /*0040*/  S2R R3, SR_TID.X ;  /* 0x0000000000037919 */ /* 0x000ea20000002100 */
[----:B------:R-:W2:Y:S05]  /*0050*/  LDCU UR7, c[0x0][0x360] ;  /* 0x00006c00ff0777ac */ /* 0x000eaa0008000800 */
[----:B------:R-:W1:Y:S01]  /*0060*/  S2UR UR5, SR_CTAID.Y ;  /* 0x00000000000579c3 */ /* 0x000e620000002600 */
[----:B------:R-:W3:Y:S07]  /*0070*/  LDCU.64 UR8, c[0x0][0x390] ;  /* 0x00007200ff0877ac */ /* 0x000eee0008000a00 */
[----:B------:R-:W0:Y:S01]  /*0080*/  LDC R5, c[0x0][0x364] ;  /* 0x0000d900ff057b82 */ /* 0x000e220000000800 */
[----:B-1----:R-:W-:-:S02]  /*0090*/  UIMAD UR4, UR5, UR6, UR4 ;  /* 0x00000006050472a4 */ /* 0x002fc4000f8e0204 */
[----:B---3--:R-:W-:-:S04]  /*00a0*/  UIMAD UR5, UR9, UR8, URZ ;  /* 0x00000008090572a4 */ /* 0x008fc8000f8e02ff */
[----:B0-----:R-:W-:Y:S01]  /*00b0*/  IMAD R0, R5, UR4, R0 ;  /* 0x0000000405007c24 */ /* 0x001fe2000f8e0200 */
[----:B------:R-:W-:-:S03]  /*00c0*/  UIMAD UR4, UR5, UR8, URZ ;  /* 0x00000008050472a4 */ /* 0x000fc6000f8e02ff */
[----:B--2---:R-:W-:Y:S01]  /*00d0*/  IMAD R0, R0, UR7, R3 ;  /* 0x0000000700007c24 */ /* 0x004fe2000f8e0203 */
[----:B------:R-:W-:-:S04]  /*00e0*/  UIMAD UR6, UR4, UR9, URZ ;  /* 0x00000009040672a4 */ /* 0x000fc8000f8e02ff */
[----:B------:R-:W-:-:S04]  /*00f0*/  LOP3.LUT R0, RZ, R0, RZ, 0x33, !PT ;  /* 0x00000000ff007212 */ /* 0x000fc800078e33ff */
[----:B------:R-:W-:-:S04]  /*0100*/  IADD3 R0, PT, PT, R0, UR6, RZ ;  /* 0x0000000600007c10 */ /* 0x000fc8000fffe0ff */
[----:B------:R-:W-:-:S13]  /*0110*/  ISETP.GE.AND P0, PT, R0, RZ, PT ;  /* 0x000000ff0000720c */ /* 0x000fda0003f06270 */
[----:B------:R-:W-:Y:S05]  /*0120*/  @!P0 EXIT ;  /* 0x000000000000894d */ /* 0x000fea0003800000 */
[----:B------:R-:W-:Y:S02]  /*0130*/  UIMAD UR7, UR5, UR9, URZ ;  /* 0x00000009050772a4 */ /* 0x000fe4000f8e02ff */
[----:B------:R-:W-:Y:S01]  /*0140*/  I2F.U32.RP R9, UR5 ;  /* 0x0000000500097d06 */ /* 0x000fe20008209000 */
[----:B------:R-:W-:Y:S01]  /*0150*/  IMAD R11, RZ, RZ, -UR5 ;  /* 0x80000005ff0b7e24 */ /* 0x000fe2000f8e02ff */
[----:B------:R-:W-:Y:S02]  /*0160*/  ISETP.NE.U32.AND P0, PT, RZ, UR5, PT ;  /* 0x00000005ff007c0c */ /* 0x000fe4000bf05070 */
[----:B------:R-:W-:-:S04]  /*0170*/  ISETP.NE.U32.AND P2, PT, RZ, UR7, PT ;  /* 0x00000007ff007c0c */ /* 0x000fc8000bf45070 */
[----:B------:R-:W0:Y:S08]  /*0180*/  I2F.U32.RP R8, UR7 ;  /* 0x0000000700087d06 */ /* 0x000e300008209000 */
[----:B------:R-:W1:Y:S08]  /*0190*/  I2F.U32.RP R10, UR9 ;  /* 0x00000009000a7d06 */ /* 0x000e700008209000 */
[----:B0-----:R-:W0:Y:S08]  /*01a0*/  MUFU.RCP R8, R8 ;  /* 0x0000000800087308 */ /* 0x001e300000001000 */
[----:B------:R-:W2:Y:S08]  /*01b0*/  MUFU.RCP R9, R9 ;  /* 0x0000000900097308 */ /* 0x000eb00000001000 */
[----:B-1----:R-:W1:Y:S01]  /*01c0*/  MUFU.RCP R10, R10 ;  /* 0x0000000a000a7308 */ /* 0x002e620000001000 */
[----:B0-----:R-:W-:-:S07]  /*01d0*/  IADD3 R6, PT, PT, R8, 0xffffffe, RZ ;  /* 0x0ffffffe08067810 */ /* 0x001fce0007ffe0ff */
[----:B------:R0:W3:Y:S01]  /*01e0*/  F2I.FTZ.U32.TRUNC.NTZ R7, R6 ;  /* 0x0000000600077305 */ /* 0x0000e2000021f000 */
[----:B--2---:R-:W-:Y:S01]  /*01f0*/  VIADD R4, R9, 0xffffffe ;  /* 0x0ffffffe09047836 */ /* 0x004fe20000000000 */
[----:B------:R-:W-:-:S06]  /*0200*/  IADD3 R9, PT, PT, RZ, -UR7, RZ ;  /* 0x80000007ff097c10 */ /* 0x000fcc000fffe0ff */
[----:B------:R2:W4:Y:S01]  /*0210*/  F2I.FTZ.U32.TRUNC.NTZ R5, R4 ;  /* 0x0000000400057305 */ /* 0x000522000021f000 */
[----:B-1----:R-:W-:Y:S02]  /*0220*/  VIADD R2, R10, 0xffffffe ;  /* 0x0ffffffe0a027836 */ /* 0x002fe40000000000 */
[----:B0-----:R-:W-:Y:S02]  /*0230*/  HFMA2 R6, -RZ, RZ, 0, 0 ;  /* 0x00000000ff067431 */ /* 0x001fe400000001ff */
[----:B---3--:R-:W-:-:S03]  /*0240*/  IMAD R9, R9, R7, RZ ;  /* 0x0000000709097224 */ /* 0x008fc600078e02ff */
[----:B------:R-:W0:Y:S01]  /*0250*/  F2I.FTZ.U32.TRUNC.NTZ R3, R2 ;  /* 0x0000000200037305 */ /* 0x000e22000021f000 */
[----:B--2---:R-:W-:Y:S02]  /*0260*/  IMAD.MOV.U32 R4, RZ, RZ, RZ ;  /* 0x000000ffff047224 */ /* 0x004fe400078e00ff */
[----:B------:R-:W-:-:S04]  /*0270*/  IMAD.HI.U32 R7, R7, R9, R6 ;  /* 0x0000000907077227 */ /* 0x000fc800078e0006 */
[----:B----4-:R-:W-:Y:S02]  /*0280*/  IMAD R11, R11, R5, RZ ;  /* 0x000000050b0b7224 */ /* 0x010fe400078e02ff */
[----:B------:R-:W-:-:S04]  /*0290*/  IMAD.HI.U32 R7, R7, R0, RZ ;  /* 0x0000000007077227 */ /* 0x000fc800078e00ff */
[----:B------:R-:W-:Y:S01]  /*02a0*/  IMAD.HI.U32 R5, R5, R11, R4 ;  /* 0x0000000b05057227 */ /* 0x000fe200078e0004 */
[----:B0-----:R-:W-:Y:S02]  /*02b0*/  IADD3 R8, PT, PT, RZ, -R3, RZ ;  /* 0x80000003ff087210 */ /* 0x001fe40007ffe0ff */
[----:B------:R-:W-:Y:S01]  /*02c0*/  IADD3 R11, PT, PT, -R7, RZ, RZ ;  /* 0x000000ff070b7210 */ /* 0x000fe20007ffe1ff */
[----:B------:R-:W-:Y:S01]  /*02d0*/  IMAD.MOV.U32 R2, RZ, RZ, RZ ;  /* 0x000000ffff027224 */ /* 0x000fe200078e00ff */
[----:B------:R-:W-:Y:S01]  /*02e0*/  MOV R9, R8 ;  /* 0x0000000800097202 */ /* 0x000fe20000000f00 */
[----:B------:R-:W-:-:S04]  /*02f0*/  IMAD.HI.U32 R5, R5, R0, RZ ;  /* 0x0000000005057227 */ /* 0x000fc800078e00ff */
[----:B------:R-:W-:-:S04]  /*0300*/  IMAD R9, R9, UR9, RZ ;  /* 0x0000000909097c24 */ /* 0x000fc8000f8e02ff */
[----:B------:R-:W-:Y:S01]  /*0310*/  IMAD.HI.U32 R9, R3, R9, R2 ;  /* 0x0000000903097227 */ /* 0x000fe200078e0002 */
[----:B------:R-:W-:-:S03]  /*0320*/  IADD3 R3, PT, PT, -R5, RZ, RZ ;  /* 0x000000ff05037210 */ /* 0x000fc60007ffe1ff */
[--C-:B------:R-:W-:Y:S02]  /*0330*/  IMAD R2, R11, UR7, R0.reuse ;  /* 0x000000070b027c24 */ /* 0x100fe4000f8e0200 */
[----:B------:R-:W-:Y:S02]  /*0340*/  IMAD R3, R3, UR5, R0 ;  /* 0x0000000503037c24 */ /* 0x000fe4000f8e0200 */
[----:B------:R-:W-:Y:S01]  /*0350*/  IMAD.HI.U32 R9, R9, R0, RZ ;  /* 0x0000000009097227 */ /* 0x000fe200078e00ff */
[----:B------:R-:W-:Y:S02]  /*0360*/  ISETP.GE.U32.AND P4, PT, R2, UR7, PT ;  /* 0x0000000702007c0c */ /* 0x000fe4000bf86070 */
[----:B------:R-:W-:Y:S02]  /*0370*/  ISETP.GE.U32.AND P6, PT, R3, UR5, PT ;  /* 0x0000000503007c0c */ /* 0x000fe4000bfc6070 */
[----:B------:R-:W-:-:S05]  /*0380*/  IADD3 R11, PT, PT, -R9, RZ, RZ ;  /* 0x000000ff090b7210 */ /* 0x000fca0007ffe1ff */
[----:B------:R-:W-:-:S04]  /*0390*/  IMAD R4, R11, UR9, R0 ;  /* 0x000000090b047c24 */ /* 0x000fc8000f8e0200 */
[----:B------:R-:W-:Y:S01]  /*03a0*/  @P4 VIADD R2, R2, -UR7 ;  /* 0x8000000702024c36 */ /* 0x000fe20008000000 */
[----:B------:R-:W-:Y:S02]  /*03b0*/  ISETP.GE.U32.AND P1, PT, R4, UR9, PT ;  /* 0x0000000904007c0c */ /* 0x000fe4000bf26070 */
[----:B------:R-:W-:Y:S02]  /*03c0*/  @P6 IADD3 R3, PT, PT, R3, -UR5, RZ ;  /* 0x8000000503036c10 */ /* 0x000fe4000fffe0ff */
[----:B------:R-:W-:Y:S02]  /*03d0*/  ISETP.GE.U32.AND P5, PT, R2, UR7, PT ;  /* 0x0000000702007c0c */ /* 0x000fe4000bfa6070 */
[----:B------:R-:W-:Y:S02]  /*03e0*/  ISETP.GE.U32.AND P3, PT, R3, UR5, PT ;  /* 0x0000000503007c0c */ /* 0x000fe4000bf66070 */
[----:B------:R-:W-:Y:S02]  /*03f0*/  @P4 IADD3 R7, PT, PT, R7, 0x1, RZ ;  /* 0x0000000107074810 */ /* 0x000fe40007ffe0ff */
[----:B------:R-:W-:-:S03]  /*0400*/  @P6 IADD3 R5, PT, PT, R5, 0x1, RZ ;  /* 0x0000000105056810 */ /* 0x000fc60007ffe0ff */
[----:B------:R-:W-:Y:S01]  /*0410*/  @P1 VIADD R4, R4, -UR9 ;  /* 0x8000000904041c36 */ /* 0x000fe20008000000 */
[----:B------:R-:W-:-:S03]  /*0420*/  @P1 IADD3 R9, PT, PT, R9, 0x1, RZ ;  /* 0x0000000109091810 */ /* 0x000fc60007ffe0ff */
[----:B------:R-:W-:Y:S02]  /*0430*/  @P5 IADD3 R7, PT, PT, R7, 0x1, RZ ;  /* 0x0000000107075810 */ /* 0x000fe40007ffe0ff */
[----:B------:R-:W-:Y:S01]  /*0440*/  @!P2 LOP3.LUT R7, RZ, UR7, RZ, 0x33, !PT ;  /* 0x00000007ff07ac12 */ /* 0x000fe2000f8e33ff */
[----:B------:R-:W-:Y:S01]  /*0450*/  @P3 VIADD R5, R5, 0x1 ;  /* 0x0000000105053836 */ /* 0x000fe20000000000 */
[----:B------:R-:W-:Y:S02]  /*0460*/  ISETP.GE.U32.AND P4, PT, R4, UR9, PT ;  /* 0x0000000904007c0c */ /* 0x000fe4000bf86070 */
[----:B------:R-:W-:Y:S01]  /*0470*/  @!P0 LOP3.LUT R5, RZ, UR5, RZ, 0x33, !PT ;  /* 0x00000005ff058c12 */ /* 0x000fe2000f8e33ff */
[C---:B------:R-:W-:Y:S01]  /*0480*/  IMAD R3, R7.reuse, UR7, RZ ;  /* 0x0000000707037c24 */ /* 0x040fe2000f8e02ff */
[----:B------:R-:W-:Y:S01]  /*0490*/  IADD3 R2, PT, PT, -R7, RZ, RZ ;  /* 0x000000ff07027210 */ /* 0x000fe20007ffe1ff */
[----:B------:R-:W-:Y:S01]  /*04a0*/  USHF.R.U32.HI UR7, URZ, 0x1, UR8 ;  /* 0x00000001ff077899 */ /* 0x000fe20008011608 */
[----:B------:R-:W-:-:S03]  /*04b0*/  ISETP.NE.U32.AND P2, PT, RZ, UR9, PT ;  /* 0x00000009ff007c0c */ /* 0x000fc6000bf45070 */
[----:B------:R-:W-:-:S04]  /*04c0*/  IMAD R2, R2, UR9, R5 ;  /* 0x0000000902027c24 */ /* 0x000fc8000f8e0205 */
[----:B------:R-:W-:Y:S02]  /*04d0*/  IMAD R4, R7, UR9, R2 ;  /* 0x0000000907047c24 */ /* 0x000fe4000f8e0202 */
[----:B------:R-:W-:-:S03]  /*04e0*/  @P4 VIADD R9, R9, 0x1 ;  /* 0x0000000109094836 */ /* 0x000fc60000000000 */
[----:B------:R-:W-:Y:S01]  /*04f0*/  IADD3 R6, PT, PT, -R4, RZ, RZ ;  /* 0x000000ff04067210 */ /* 0x000fe20007ffe1ff */
[----:B------:R-:W-:Y:S01]  /*0500*/  IMAD R4, R2, UR5, R3 ;  /* 0x0000000502047c24 */ /* 0x000fe2000f8e0203 */
[----:B------:R-:W-:-:S05]  /*0510*/  @!P2 LOP3.LUT R9, RZ, UR9, RZ, 0x33, !PT ;  /* 0x00000009ff09ac12 */ /* 0x000fca000f8e33ff */
[----:B------:R-:W-:Y:S02]  /*0520*/  IMAD R9, R6, UR8, R9 ;  /* 0x0000000806097c24 */ /* 0x000fe4000f8e0209 */
[----:B------:R-:W-:Y:S01]  /*0530*/  IMAD R6, R2, UR8, R7 ;  /* 0x0000000802067c24 */ /* 0x000fe2000f8e0207 */
[----:B------:R-:W-:Y:S01]  /*0540*/  I2FP.F32.U32 R7, R7 ;  /* 0x0000000700077245 */ /* 0x000fe20000201000 */
[----:B------:R-:W-:Y:S01]  /*0550*/  IMAD R3, R9, UR9, R4 ;  /* 0x0000000909037c24 */ /* 0x000fe2000f8e0204 */
[----:B------:R-:W-:-:S04]  /*0560*/  I2FP.F32.S32 R2, R2 ;  /* 0x0000000200027245 */ /* 0x000fc80000201400 */
[----:B------:R-:W-:Y:S01]  /*0570*/  IADD3 R4, PT, PT, R0, -R3, RZ ;  /* 0x8000000300047210 */ /* 0x000fe20007ffe0ff */
[----:B------:R-:W-:Y:S01]  /*0580*/  IMAD R3, R9, UR5, R6 ;  /* 0x0000000509037c24 */ /* 0x000fe2000f8e0206 */
[----:B------:R-:W-:Y:S01]  /*0590*/  I2FP.F32.U32 R6, UR7 ;  /* 0x0000000700067c45 */ /* 0x000fe20008201000 */
[----:B------:R-:W-:Y:S01]  /*05a0*/  USHF.R.U32.HI UR7, URZ, 0x1, UR9 ;  /* 0x00000001ff077899 */ /* 0x000fe20008011609 */
[----:B------:R-:W-:Y:S01]  /*05b0*/  I2FP.F32.S32 R9, R9 ;  /* 0x0000000900097245 */ /* 0x000fe20000201400 */
[----:B------:R-:W-:Y:S02]  /*05c0*/  IMAD R0, R4, UR4, R3 ;  /* 0x0000000404007c24 */ /* 0x000fe4000f8e0203 */
[C-C-:B------:R-:W-:Y:S01]  /*05d0*/  FADD R8, R7.reuse, -R6.reuse ;  /* 0x8000000607087221 */ /* 0x140fe20000000000 */
[----:B------:R-:W-:Y:S01]  /*05e0*/  FADD R6, -R7, R6 ;  /* 0x0000000607067221 */ /* 0x000fe20000000100 */
[----:B------:R-:W-:Y:S02]  /*05f0*/  I2FP.F32.U32 R7, UR7 ;  /* 0x0000000700077c45 */ /* 0x000fe40008201000 */
[----:B------:R-:W-:Y:S01]  /*0600*/  ISETP.GE.U32.AND P0, PT, R0, UR6, PT ;  /* 0x0000000600007c0c */ /* 0x000fe2000bf06070 */
[----:B------:R-:W-:Y:S01]  /*0610*/  FADD R8, R9, R8 ;  /* 0x0000000809087221 */ /* 0x000fe20000000000 */
[----:B------:R-:W-:-:S04]  /*0620*/  SHF.R.S32.HI R3, RZ, 0x1f, R0 ;  /* 0x0000001fff037819 */ /* 0x000fc80000011400 */
[----:B------:R-:W-:-:S13]  /*0630*/  ISETP.GE.U32.AND.EX P0, PT, R3, RZ, PT, P0 ;  /* 0x000000ff0300720c */ /* 0x000fda0003f06100 */
[----:B------:R-:W-:Y:S05]  /*0640*/  @P0 EXIT ;  /* 0x000000000000094d */ /* 0x000fea0003800000 */
[----:B------:R-:W-:Y:S01]  /*0650*/  FADD R6, R9, R6 ;  /* 0x0000000609067221 */ /* 0x000fe20000000000 */
[----:B------:R-:W-:Y:S01]  /*0660*/  I2FP.F32.S32 R4, R4 ;  /* 0x0000000400047245 */ /* 0x000fe20000201400 */
[C-C-:B------:R-:W-:Y:S01]  /*0670*/  FADD R9, R2.reuse, -R7.reuse ;  /* 0x8000000702097221 */ /* 0x140fe20000000000 */
[----:B------:R-:W-:Y:S01]  /*0680*/  FADD R7, -R2, R7 ;  /* 0x0000000702077221 */ /* 0x000fe20000000100 */
[----:B------:R-:W-:Y:S02]  /*0690*/  F2I.TRUNC.NTZ R8, R8 ;  /* 0x0000000800087305 */ /* 0x000fe4000020f100 */
[C---:B------:R-:W-:Y:S01]  /*06a0*/  FADD R9, R4.reuse, R9 ;  /* 0x0000000904097221 */ /* 0x040fe20000000000 */
[----:B------:R-:W-:-:S05]  /*06b0*/  FADD R7, R4, R7 ;  /* 0x0000000704077221 */ /* 0x000fca0000000000 */
[----:B------:R-:W0:Y:S08]  /*06c0*/  F2I.TRUNC.NTZ R5, R6 ;  /* 0x0000000600057305 */ /* 0x000e30000020f100 */
[----:B------:R-:W1:Y:S01]  /*06d0*/  F2I.TRUNC.NTZ R9, R9 ;  /* 0x0000000900097305 */ /* 0x000e62000020f100 */
[----:B0-----:R-:W-:-:S07]  /*06e0*/  VIMNMX.U32 R4, PT, PT, R8, R5, !PT ;  /* 0x0000000508047248 */ /* 0x001fce0007fe0000 */
[----:B------:R-:W0:Y:S01]  /*06f0*/  F2I.TRUNC.NTZ R2, R7 ;  /* 0x0000000700027305 */ /* 0x000e22000020f100 */
[C---:B-1----:R-:W-:Y:S02]  /*0700*/  ISETP.GE.U32.AND P0, PT, R9.reuse, UR9, PT ;  /* 0x0000000909007c0c */ /* 0x042fe4000bf06070 */
[----:B------:R-:W-:Y:S02]  /*0710*/  LOP3.LUT R11, R9, R8, R5, 0xfe, !PT ;  /* 0x00000008090b7212 */ /* 0x000fe400078efe05 */
[----:B------:R-:W-:Y:S02]  /*0720*/  ISETP.GE.U32.OR P0, PT, R4, UR8, P0 ;  /* 0x0000000804007c0c */ /* 0x000fe40008706470 */
[----:B0-----:R-:W-:-:S04]  /*0730*/  LOP3.LUT R11, R11, R2, RZ, 0xfc, !PT ;  /* 0x000000020b0b7212 */ /* 0x001fc800078efcff */
[----:B------:R-:W-:-:S04]  /*0740*/  ISETP.LT.OR P0, PT, R11, RZ, P0 ;  /* 0x000000ff0b00720c */ /* 0x000fc80000701670 */
[----:B------:R-:W-:-:S13]  /*0750*/  ISETP.GE.U32.OR P0, PT, R2, UR9, P0 ;  /* 0x0000000902007c0c */ /* 0x000fda0008706470 */
[----:B------:R-:W-:Y:S05]  /*0760*/  @P0 EXIT ;  /* 0x000000000000094d */ /* 0x000fea0003800000 */
[----:B------:R-:W0:Y:S01]  /*0770*/  LDC.64 R6, c[0x0][0x380] ;  /* 0x0000e000ff067b82 */ /* 0x000e220000000a00 */
[----:B------:R-:W1:Y:S01]  /*0780*/  LDCU.64 UR4, c[0x0][0x358] ;  /* 0x00006b00ff0477ac */ /* 0x000e620008000a00 */
[----:B------:R-:W-:Y:S02]  /*0790*/  IMAD R9, R9, UR8, R8 ;  /* 0x0000000809097c24 */ /* 0x000fe4000f8e0208 */
[----:B------:R-:W-:Y:S01]  /*07a0*/  IMAD R11, R2, UR8, R5 ;  /* 0x00000008020b7c24 */ /* 0x000fe2000f8e0205 */
[----:B------:R-:W2:Y:S01]  /*07b0*/  LDCU.64 UR6, c[0x0][0x388] ;  /* 0x00007100ff0677ac */ /* 0x000ea20008000a00 */
[----:B0-----:R-:W-:-:S04]  /*07c0*/  IMAD.WIDE.U32 R4, R9, 0x8, R6 ;  /* 0x0000000809047825 */ /* 0x001fc800078e0006 */
[----:B------:R-:W-:Y:S02]  /*07d0*/  IMAD.WIDE.U32 R6, R11, 0x8, R6 ;  /* 0x000000080b067825 */ /* 0x000fe400078e0006 */
[----:B-1----:R-:W3:Y:S04]  /*07e0*/  LDG.E.64 R4, desc[UR4][R4.64] ;  /* 0x0000000404047981 */ /* 0x002ee8000c1e1b00 */
[----:B------:R-:W3:Y:S01]  /*07f0*/  LDG.E.64 R6, desc[UR4][R6.64] ;  /* 0x0000000406067981 */ /* 0x000ee2000c1e1b00 */
[----:B--2---:R-:W-:-:S04]  /*0800*/  LEA R2, P0, R0, UR6, 0x3 ;  /* 0x0000000600027c11 */ /* 0x004fc8000f8018ff */
[----:B------:R-:W-:Y:S01]  /*0810*/  LEA.HI.X R3, R0, UR7, R3, 0x3, P0 ;  /* 0x0000000700037c11 */ /* 0x000fe200080f1c03 */
[-C--:B---3--:R-:W-:Y:S01]  /*0820*/  FMUL R9, R5, R7.reuse ;  /* 0x0000000705097220 */ /* 0x088fe20000400000 */
[----:B------:R-:W-:-:S03]  /*0830*/  FMUL R10, R4, R7 ;  /* 0x00000007040a7220 */ /* 0x000fc60000400000 */
[-C--:B------:R-:W-:Y:S01]  /*0840*/  FFMA R8, R4, R6.reuse, R9 ;  /* 0x0000000604087223 */ /* 0x080fe20000000009 */
[----:B------:R-:W-:-:S05]  /*0850*/  FFMA R9, R5, R6, -R10 ;  /* 0x0000000605097223 */ /* 0x000fca000000080a */
[----:B------:R-:W-:Y:S01]  /*0860*/  STG.E.64 desc[UR4][R2.64], R8 ;  /* 0x0000000802007986 */ /* 0x000fe2000c101b04 */
[----:B------:R-:W-:Y:S05]  /*0870*/  EXIT ;  /* 0x000000000000794d */ /* 0x000fea0003800000 */
.L_x_0:
[----:B------:R-:W-:-:S00]  /*0880*/  BRA `(.L_x_0) ;  /* 0xfffffffc00fc7947 */ /* 0x000fc0000383ffff */
[----:B------:R-:W-:-:S00]  /*0890*/  NOP ;  /* 0x0000000000007918 */ /* 0x000fc00000000000 */
        /* <DEDUP_REMOVED lines=14> */
.L_x_1:


//--------------------- .nv.shared.reserved.0     --------------------------
	.section	.nv.shared.reserved.0,"aw",@nobits
	.weak		__nv_reservedSMEM_offset_0_alias
	.size		__nv_reservedSMEM_offset_0_alias, 0, 64
	.other		__nv_reservedSMEM_offset_0_alias,@"STO_CUDA_RESERVED_SHARED STV_DEFAULT"
__nv_reservedSMEM_offset_0_alias:
	.zero		0
	.zero		64


//--------------------- .nv.constant0._Z9main_funcPK6float2PS_jj --------------------------
	.section	.nv.constant0._Z9main_funcPK6float2PS_jj,"a",@progbits
	.sectionflags	@""
	.align	4
.nv.constant0._Z9main_funcPK6float2PS_jj:
	.zero		920


//--------------------- SYMBOLS --------------------------

	.type		.nv.reservedSmem.offset0,@object
	.size		.nv.reservedSmem.offset0,0x4
